//
// Generated by NVIDIA NVVM Compiler
//
// Compiler Build ID: CL-36424714
// Cuda compilation tools, release 13.0, V13.0.88
// Based on NVVM 20.0.0
//

.version 9.0
.target sm_100
.address_size 64

	// .globl	_Z7minimumPi

.visible .entry _Z7minimumPi(
	.param .u64 .ptr .align 1 _Z7minimumPi_param_0
)
{
	.reg .pred 	%p<4>;
	.reg .b32 	%r<15>;
	.reg .b64 	%rd<7>;

	ld.param.u64 	%rd3, [_Z7minimumPi_param_0];
	cvta.to.global.u64 	%rd1, %rd3;
	mov.u32 	%r1, %tid.x;
	mov.u32 	%r13, %ntid.x;
	shl.b32 	%r3, %r1, 1;
	mov.b32 	%r14, 1;
$L__BB0_1:
	mov.u32 	%r4, %r13;
	setp.ge.u32 	%p1, %r1, %r4;
	@%p1 bra 	$L__BB0_4;
	mul.lo.s32 	%r10, %r3, %r14;
	add.s32 	%r11, %r10, %r14;
	mul.wide.u32 	%rd4, %r11, 4;
	add.s64 	%rd5, %rd1, %rd4;
	ld.global.u32 	%r6, [%rd5];
	mul.wide.u32 	%rd6, %r10, 4;
	add.s64 	%rd2, %rd1, %rd6;
	ld.global.u32 	%r12, [%rd2];
	setp.ge.s32 	%p2, %r6, %r12;
	@%p2 bra 	$L__BB0_4;
	st.global.u32 	[%rd2], %r6;
$L__BB0_4:
	shl.b32 	%r14, %r14, 1;
	shr.u32 	%r13, %r4, 1;
	setp.gt.u32 	%p3, %r4, 1;
	@%p3 bra 	$L__BB0_1;
	ret;

}
	// .globl	_Z3maxPi
.visible .entry _Z3maxPi(
	.param .u64 .ptr .align 1 _Z3maxPi_param_0
)
{
	.reg .pred 	%p<4>;
	.reg .b32 	%r<15>;
	.reg .b64 	%rd<7>;

	ld.param.u64 	%rd3, [_Z3maxPi_param_0];
	cvta.to.global.u64 	%rd1, %rd3;
	mov.u32 	%r1, %tid.x;
	mov.u32 	%r13, %ntid.x;
	shl.b32 	%r3, %r1, 1;
	mov.b32 	%r14, 1;
$L__BB1_1:
	mov.u32 	%r4, %r13;
	setp.ge.u32 	%p1, %r1, %r4;
	@%p1 bra 	$L__BB1_4;
	mul.lo.s32 	%r10, %r3, %r14;
	add.s32 	%r11, %r10, %r14;
	mul.wide.u32 	%rd4, %r11, 4;
	add.s64 	%rd5, %rd1, %rd4;
	ld.global.u32 	%r6, [%rd5];
	mul.wide.u32 	%rd6, %r10, 4;
	add.s64 	%rd2, %rd1, %rd6;
	ld.global.u32 	%r12, [%rd2];
	setp.le.s32 	%p2, %r6, %r12;
	@%p2 bra 	$L__BB1_4;
	st.global.u32 	[%rd2], %r6;
$L__BB1_4:
	shl.b32 	%r14, %r14, 1;
	shr.u32 	%r13, %r4, 1;
	setp.gt.u32 	%p3, %r4, 1;
	@%p3 bra 	$L__BB1_1;
	ret;

}
	// .globl	_Z3sumPi
.visible .entry _Z3sumPi(
	.param .u64 .ptr .align 1 _Z3sumPi_param_0
)
{
	.reg .pred 	%p<3>;
	.reg .b32 	%r<16>;
	.reg .b64 	%rd<7>;

	ld.param.u64 	%rd2, [_Z3sumPi_param_0];
	cvta.to.global.u64 	%rd1, %rd2;
	mov.u32 	%r1, %tid.x;
	mov.u32 	%r14, %ntid.x;
	shl.b32 	%r3, %r1, 1;
	mov.b32 	%r15, 1;
$L__BB2_1:
	setp.ge.u32 	%p1, %r1, %r14;
	@%p1 bra 	$L__BB2_3;
	mul.lo.s32 	%r9, %r3, %r15;
	add.s32 	%r10, %r9, %r15;
	mul.wide.u32 	%rd3, %r9, 4;
	add.s64 	%rd4, %rd1, %rd3;
	ld.global.u32 	%r11, [%rd4];
	mul.wide.u32 	%rd5, %r10, 4;
	add.s64 	%rd6, %rd1, %rd5;
	ld.global.u32 	%r12, [%rd6];
	add.s32 	%r13, %r12, %r11;
	st.global.u32 	[%rd4], %r13;
$L__BB2_3:
	shl.b32 	%r15, %r15, 1;
	shr.u32 	%r7, %r14, 1;
	setp.gt.u32 	%p2, %r14, 1;
	mov.u32 	%r14, %r7;
	@%p2 bra 	$L__BB2_1;
	ret;

}
	// .globl	_Z7averagePi
.visible .entry _Z7averagePi(
	.param .u64 .ptr .align 1 _Z7averagePi_param_0
)
{
	.reg .pred 	%p<3>;
	.reg .b32 	%r<19>;
	.reg .b64 	%rd<7>;

	ld.param.u64 	%rd2, [_Z7averagePi_param_0];
	cvta.to.global.u64 	%rd1, %rd2;
	mov.u32 	%r1, %tid.x;
	mov.u32 	%r2, %ntid.x;
	shl.b32 	%r3, %r1, 1;
	mov.b32 	%r18, 1;
	mov.u32 	%r17, %r2;
$L__BB3_1:
	setp.ge.u32 	%p1, %r1, %r17;
	@%p1 bra 	$L__BB3_3;
	mul.lo.s32 	%r9, %r3, %r18;
	add.s32 	%r10, %r9, %r18;
	mul.wide.u32 	%rd3, %r9, 4;
	add.s64 	%rd4, %rd1, %rd3;
	ld.global.u32 	%r11, [%rd4];
	mul.wide.u32 	%rd5, %r10, 4;
	add.s64 	%rd6, %rd1, %rd5;
	ld.global.u32 	%r12, [%rd6];
	add.s32 	%r13, %r12, %r11;
	st.global.u32 	[%rd4], %r13;
$L__BB3_3:
	shl.b32 	%r18, %r18, 1;
	shr.u32 	%r7, %r17, 1;
	setp.gt.u32 	%p2, %r17, 1;
	mov.u32 	%r17, %r7;
	@%p2 bra 	$L__BB3_1;
	shl.b32 	%r14, %r2, 1;
	ld.global.u32 	%r15, [%rd1];
	div.s32 	%r16, %r15, %r14;
	st.global.u32 	[%rd1], %r16;
	ret;

}


// ===== COMPILED SASS (sm_100) =====

	.target	sm_100

	.elftype	@"ET_EXEC"


//--------------------- .note.nv.tkinfo           --------------------------
	.section	.note.nv.tkinfo,"",@"SHT_NOTE"
	.sectionflags	@"SHF_NOTE_NV_TKINFO"
	.tkinfo
        /*0018*/ 	.word	0x00000002
        /*0030*/ 	.string	""
        /*0030*/ 	.string	"ptxas"
        /*0030*/ 	.string	"Cuda compilation tools, release 13.0, V13.0.88"
        /*0030*/ 	.string	"Build cuda_13.0.r13.0/compiler.36424714_0"
        /*0030*/ 	.string	"-arch sm_100 -m 64 "



//--------------------- .note.nv.cuinfo           --------------------------
	.section	.note.nv.cuinfo,"",@"SHT_NOTE"
	.sectionflags	@"SHF_NOTE_NV_CUINFO"
        /*0018*/ 	.short	0x0002
        /*001a*/ 	.short	0x0064
        /*001c*/ 	.short	0x0082
	.zero		2


//--------------------- .nv.info                  --------------------------
	.section	.nv.info,"",@"SHT_CUDA_INFO"
	.align	4


	//----- nvinfo : EIATTR_REGCOUNT
	.align		4
        /*0000*/ 	.byte	0x04, 0x2f
        /*0002*/ 	.short	(.L_1 - .L_0)
	.align		4
.L_0:
        /*0004*/ 	.word	index@(_Z7minimumPi)
        /*0008*/ 	.word	0x0000000c


	//----- nvinfo : EIATTR_FRAME_SIZE
	.align		4
.L_1:
        /*000c*/ 	.byte	0x04, 0x11
        /*000e*/ 	.short	(.L_3 - .L_2)
	.align		4
.L_2:
        /*0010*/ 	.word	index@(_Z7minimumPi)
        /*0014*/ 	.word	0x00000000


	//----- nvinfo : EIATTR_REGCOUNT
	.align		4
.L_3:
        /*0018*/ 	.byte	0x04, 0x2f
        /*001a*/ 	.short	(.L_5 - .L_4)
	.align		4
.L_4:
        /*001c*/ 	.word	index@(_Z3maxPi)
        /*0020*/ 	.word	0x0000000c


	//----- nvinfo : EIATTR_FRAME_SIZE
	.align		4
.L_5:
        /*0024*/ 	.byte	0x04, 0x11
        /*0026*/ 	.short	(.L_7 - .L_6)
	.align		4
.L_6:
        /*0028*/ 	.word	index@(_Z3maxPi)
        /*002c*/ 	.word	0x00000000


	//----- nvinfo : EIATTR_REGCOUNT
	.align		4
.L_7:
        /*0030*/ 	.byte	0x04, 0x2f
        /*0032*/ 	.short	(.L_9 - .L_8)
	.align		4
.L_8:
        /*0034*/ 	.word	index@(_Z3sumPi)
        /*0038*/ 	.word	0x0000000d


	//----- nvinfo : EIATTR_FRAME_SIZE
	.align		4
.L_9:
        /*003c*/ 	.byte	0x04, 0x11
        /*003e*/ 	.short	(.L_11 - .L_10)
	.align		4
.L_10:
        /*0040*/ 	.word	index@(_Z3sumPi)
        /*0044*/ 	.word	0x00000000


	//----- nvinfo : EIATTR_REGCOUNT
	.align		4
.L_11:
        /*0048*/ 	.byte	0x04, 0x2f
        /*004a*/ 	.short	(.L_13 - .L_12)
	.align		4
.L_12:
        /*004c*/ 	.word	index@(_Z7averagePi)
        /*0050*/ 	.word	0x0000000f


	//----- nvinfo : EIATTR_FRAME_SIZE
	.align		4
.L_13:
        /*0054*/ 	.byte	0x04, 0x11
        /*0056*/ 	.short	(.L_15 - .L_14)
	.align		4
.L_14:
        /*0058*/ 	.word	index@(_Z7averagePi)
        /*005c*/ 	.word	0x00000000


	//----- nvinfo : EIATTR_MIN_STACK_SIZE
	.align		4
.L_15:
        /*0060*/ 	.byte	0x04, 0x12
        /*0062*/ 	.short	(.L_17 - .L_16)
	.align		4
.L_16:
        /*0064*/ 	.word	index@(_Z7averagePi)
        /*0068*/ 	.word	0x00000000


	//----- nvinfo : EIATTR_MIN_STACK_SIZE
	.align		4
.L_17:
        /*006c*/ 	.byte	0x04, 0x12
        /*006e*/ 	.short	(.L_19 - .L_18)
	.align		4
.L_18:
        /*0070*/ 	.word	index@(_Z3sumPi)
        /*0074*/ 	.word	0x00000000


	//----- nvinfo : EIATTR_MIN_STACK_SIZE
	.align		4
.L_19:
        /*0078*/ 	.byte	0x04, 0x12
        /*007a*/ 	.short	(.L_21 - .L_20)
	.align		4
.L_20:
        /*007c*/ 	.word	index@(_Z3maxPi)
        /*0080*/ 	.word	0x00000000


	//----- nvinfo : EIATTR_MIN_STACK_SIZE
	.align		4
.L_21:
        /*0084*/ 	.byte	0x04, 0x12
        /*0086*/ 	.short	(.L_23 - .L_22)
	.align		4
.L_22:
        /*0088*/ 	.word	index@(_Z7minimumPi)
        /*008c*/ 	.word	0x00000000
.L_23:


//--------------------- .nv.compat                --------------------------
	.section	.nv.compat,"",@"SHT_CUDA_COMPAT_INFO"
	.align	4
        /*0000*/ 	.byte	0x02, 0x09, 0x00, 0x00, 0x02, 0x02, 0x01, 0x00, 0x02, 0x05, 0x05, 0x00, 0x03, 0x07, 0x01, 0x01
        /*0010*/ 	.byte	0x02, 0x03, 0x00, 0x00, 0x02, 0x06, 0x01, 0x00, 0x04, 0x0b, 0x08, 0x00, 0x09, 0x00, 0x00, 0x00
        /*0020*/ 	.byte	0x00, 0x00, 0x00, 0x00


//--------------------- .nv.info._Z7averagePi     --------------------------
	.section	.nv.info._Z7averagePi,"",@"SHT_CUDA_INFO"
	.sectionflags	@""
	.align	4


	//----- nvinfo : EIATTR_CUDA_API_VERSION
	.align		4
        /*0000*/ 	.byte	0x04, 0x37
        /*0002*/ 	.short	(.L_25 - .L_24)
.L_24:
        /*0004*/ 	.word	0x00000082


	//----- nvinfo : EIATTR_KPARAM_INFO
	.align		4
.L_25:
        /*0008*/ 	.byte	0x04, 0x17
        /*000a*/ 	.short	(.L_27 - .L_26)
.L_26:
        /*000c*/ 	.word	0x00000000
        /*0010*/ 	.short	0x0000
        /*0012*/ 	.short	0x0000
        /*0014*/ 	.byte	0x00, 0xf5, 0x21, 0x00


	//----- nvinfo : EIATTR_SPARSE_MMA_MASK
	.align		4
.L_27:
        /*0018*/ 	.byte	0x03, 0x50
        /*001a*/ 	.short	0x0000


	//----- nvinfo : EIATTR_MAXREG_COUNT
	.align		4
        /*001c*/ 	.byte	0x03, 0x1b
        /*001e*/ 	.short	0x00ff


	//----- nvinfo : EIATTR_MERCURY_ISA_VERSION
	.align		4
        /*0020*/ 	.byte	0x03, 0x5f
        /*0022*/ 	.short	0x0101


	//----- nvinfo : EIATTR_VRC_CTA_INIT_COUNT
	.align		4
        /*0024*/ 	.byte	0x02, 0x4a
	.zero		1
	.zero		1


	//----- nvinfo : EIATTR_EXIT_INSTR_OFFSETS
	.align		4
        /*0028*/ 	.byte	0x04, 0x1c
        /*002a*/ 	.short	(.L_29 - .L_28)


	//   ....[0]....
.L_28:
        /*002c*/ 	.word	0x00000340


	//----- nvinfo : EIATTR_CRS_STACK_SIZE
	.align		4
.L_29:
        /*0030*/ 	.byte	0x04, 0x1e
        /*0032*/ 	.short	(.L_31 - .L_30)
.L_30:
        /*0034*/ 	.word	0x00000000


	//----- nvinfo : EIATTR_CBANK_PARAM_SIZE
	.align		4
.L_31:
        /*0038*/ 	.byte	0x03, 0x19
        /*003a*/ 	.short	0x0008


	//----- nvinfo : EIATTR_PARAM_CBANK
	.align		4
        /*003c*/ 	.byte	0x04, 0x0a
        /*003e*/ 	.short	(.L_33 - .L_32)
	.align		4
.L_32:
        /*0040*/ 	.word	index@(.nv.constant0._Z7averagePi)
        /*0044*/ 	.short	0x0380
        /*0046*/ 	.short	0x0008


	//----- nvinfo : EIATTR_SW_WAR
	.align		4
.L_33:
        /*0048*/ 	.byte	0x04, 0x36
        /*004a*/ 	.short	(.L_35 - .L_34)
.L_34:
        /*004c*/ 	.word	0x00000008
.L_35:


//--------------------- .nv.info._Z3sumPi         --------------------------
	.section	.nv.info._Z3sumPi,"",@"SHT_CUDA_INFO"
	.sectionflags	@""
	.align	4


	//----- nvinfo : EIATTR_CUDA_API_VERSION
	.align		4
        /*0000*/ 	.byte	0x04, 0x37
        /*0002*/ 	.short	(.L_37 - .L_36)
.L_36:
        /*0004*/ 	.word	0x00000082


	//----- nvinfo : EIATTR_KPARAM_INFO
	.align		4
.L_37:
        /*0008*/ 	.byte	0x04, 0x17
        /*000a*/ 	.short	(.L_39 - .L_38)
.L_38:
        /*000c*/ 	.word	0x00000000
        /*0010*/ 	.short	0x0000
        /*0012*/ 	.short	0x0000
        /*0014*/ 	.byte	0x00, 0xf5, 0x21, 0x00


	//----- nvinfo : EIATTR_SPARSE_MMA_MASK
	.align		4
.L_39:
        /*0018*/ 	.byte	0x03, 0x50
        /*001a*/ 	.short	0x0000


	//----- nvinfo : EIATTR_MAXREG_COUNT
	.align		4
        /*001c*/ 	.byte	0x03, 0x1b
        /*001e*/ 	.short	0x00ff


	//----- nvinfo : EIATTR_MERCURY_ISA_VERSION
	.align		4
        /*0020*/ 	.byte	0x03, 0x5f
        /*0022*/ 	.short	0x0101


	//----- nvinfo : EIATTR_VRC_CTA_INIT_COUNT
	.align		4
        /*0024*/ 	.byte	0x02, 0x4a
	.zero		1
	.zero		1


	//----- nvinfo : EIATTR_EXIT_INSTR_OFFSETS
	.align		4
        /*0028*/ 	.byte	0x04, 0x1c
        /*002a*/ 	.short	(.L_41 - .L_40)


	//   ....[0]....
.L_40:
        /*002c*/ 	.word	0x00000180


	//----- nvinfo : EIATTR_CRS_STACK_SIZE
	.align		4
.L_41:
        /*0030*/ 	.byte	0x04, 0x1e
        /*0032*/ 	.short	(.L_43 - .L_42)
.L_42:
        /*0034*/ 	.word	0x00000000


	//----- nvinfo : EIATTR_CBANK_PARAM_SIZE
	.align		4
.L_43:
        /*0038*/ 	.byte	0x03, 0x19
        /*003a*/ 	.short	0x0008


	//----- nvinfo : EIATTR_PARAM_CBANK
	.align		4
        /*003c*/ 	.byte	0x04, 0x0a
        /*003e*/ 	.short	(.L_45 - .L_44)
	.align		4
.L_44:
        /*0040*/ 	.word	index@(.nv.constant0._Z3sumPi)
        /*0044*/ 	.short	0x0380
        /*0046*/ 	.short	0x0008


	//----- nvinfo : EIATTR_SW_WAR
	.align		4
.L_45:
        /*0048*/ 	.byte	0x04, 0x36
        /*004a*/ 	.short	(.L_47 - .L_46)
.L_46:
        /*004c*/ 	.word	0x00000008
.L_47:


//--------------------- .nv.info._Z3maxPi         --------------------------
	.section	.nv.info._Z3maxPi,"",@"SHT_CUDA_INFO"
	.sectionflags	@""
	.align	4


	//----- nvinfo : EIATTR_CUDA_API_VERSION
	.align		4
        /*0000*/ 	.byte	0x04, 0x37
        /*0002*/ 	.short	(.L_49 - .L_48)
.L_48:
        /*0004*/ 	.word	0x00000082


	//----- nvinfo : EIATTR_KPARAM_INFO
	.align		4
.L_49:
        /*0008*/ 	.byte	0x04, 0x17
        /*000a*/ 	.short	(.L_51 - .L_50)
.L_50:
        /*000c*/ 	.word	0x00000000
        /*0010*/ 	.short	0x0000
        /*0012*/ 	.short	0x0000
        /*0014*/ 	.byte	0x00, 0xf5, 0x21, 0x00


	//----- nvinfo : EIATTR_SPARSE_MMA_MASK
	.align		4
.L_51:
        /*0018*/ 	.byte	0x03, 0x50
        /*001a*/ 	.short	0x0000


	//----- nvinfo : EIATTR_MAXREG_COUNT
	.align		4
        /*001c*/ 	.byte	0x03, 0x1b
        /*001e*/ 	.short	0x00ff


	//----- nvinfo : EIATTR_MERCURY_ISA_VERSION
	.align		4
        /*0020*/ 	.byte	0x03, 0x5f
        /*0022*/ 	.short	0x0101


	//----- nvinfo : EIATTR_VRC_CTA_INIT_COUNT
	.align		4
        /*0024*/ 	.byte	0x02, 0x4a
	.zero		1
	.zero		1


	//----- nvinfo : EIATTR_EXIT_INSTR_OFFSETS
	.align		4
        /*0028*/ 	.byte	0x04, 0x1c
        /*002a*/ 	.short	(.L_53 - .L_52)


	//   ....[0]....
.L_52:
        /*002c*/ 	.word	0x00000180


	//----- nvinfo : EIATTR_CRS_STACK_SIZE
	.align		4
.L_53:
        /*0030*/ 	.byte	0x04, 0x1e
        /*0032*/ 	.short	(.L_55 - .L_54)
.L_54:
        /*0034*/ 	.word	0x00000000


	//----- nvinfo : EIATTR_CBANK_PARAM_SIZE
	.align		4
.L_55:
        /*0038*/ 	.byte	0x03, 0x19
        /*003a*/ 	.short	0x0008


	//----- nvinfo : EIATTR_PARAM_CBANK
	.align		4
        /*003c*/ 	.byte	0x04, 0x0a
        /*003e*/ 	.short	(.L_57 - .L_56)
	.align		4
.L_56:
        /*0040*/ 	.word	index@(.nv.constant0._Z3maxPi)
        /*0044*/ 	.short	0x0380
        /*0046*/ 	.short	0x0008


	//----- nvinfo : EIATTR_SW_WAR
	.align		4
.L_57:
        /*0048*/ 	.byte	0x04, 0x36
        /*004a*/ 	.short	(.L_59 - .L_58)
.L_58:
        /*004c*/ 	.word	0x00000008
.L_59:


//--------------------- .nv.info._Z7minimumPi     --------------------------
	.section	.nv.info._Z7minimumPi,"",@"SHT_CUDA_INFO"
	.sectionflags	@""
	.align	4


	//----- nvinfo : EIATTR_CUDA_API_VERSION
	.align		4
        /*0000*/ 	.byte	0x04, 0x37
        /*0002*/ 	.short	(.L_61 - .L_60)
.L_60:
        /*0004*/ 	.word	0x00000082


	//----- nvinfo : EIATTR_KPARAM_INFO
	.align		4
.L_61:
        /*0008*/ 	.byte	0x04, 0x17
        /*000a*/ 	.short	(.L_63 - .L_62)
.L_62:
        /*000c*/ 	.word	0x00000000
        /*0010*/ 	.short	0x0000
        /*0012*/ 	.short	0x0000
        /*0014*/ 	.byte	0x00, 0xf5, 0x21, 0x00


	//----- nvinfo : EIATTR_SPARSE_MMA_MASK
	.align		4
.L_63:
        /*0018*/ 	.byte	0x03, 0x50
        /*001a*/ 	.short	0x0000


	//----- nvinfo : EIATTR_MAXREG_COUNT
	.align		4
        /*001c*/ 	.byte	0x03, 0x1b
        /*001e*/ 	.short	0x00ff


	//----- nvinfo : EIATTR_MERCURY_ISA_VERSION
	.align		4
        /*0020*/ 	.byte	0x03, 0x5f
        /*0022*/ 	.short	0x0101


	//----- nvinfo : EIATTR_VRC_CTA_INIT_COUNT
	.align		4
        /*0024*/ 	.byte	0x02, 0x4a
	.zero		1
	.zero		1


	//----- nvinfo : EIATTR_EXIT_INSTR_OFFSETS
	.align		4
        /*0028*/ 	.byte	0x04, 0x1c
        /*002a*/ 	.short	(.L_65 - .L_64)


	//   ....[0]....
.L_64:
        /*002c*/ 	.word	0x00000180


	//----- nvinfo : EIATTR_CRS_STACK_SIZE
	.align		4
.L_65:
        /*0030*/ 	.byte	0x04, 0x1e
        /*0032*/ 	.short	(.L_67 - .L_66)
.L_66:
        /*0034*/ 	.word	0x00000000


	//----- nvinfo : EIATTR_CBANK_PARAM_SIZE
	.align		4
.L_67:
        /*0038*/ 	.byte	0x03, 0x19
        /*003a*/ 	.short	0x0008


	//----- nvinfo : EIATTR_PARAM_CBANK
	.align		4
        /*003c*/ 	.byte	0x04, 0x0a
        /*003e*/ 	.short	(.L_69 - .L_68)
	.align		4
.L_68:
        /*0040*/ 	.word	index@(.nv.constant0._Z7minimumPi)
        /*0044*/ 	.short	0x0380
        /*0046*/ 	.short	0x0008


	//----- nvinfo : EIATTR_SW_WAR
	.align		4
.L_69:
        /*0048*/ 	.byte	0x04, 0x36
        /*004a*/ 	.short	(.L_71 - .L_70)
.L_70:
        /*004c*/ 	.word	0x00000008
.L_71:


//--------------------- .nv.callgraph             --------------------------
	.section	.nv.callgraph,"",@"SHT_CUDA_CALLGRAPH"
	.align	4
	.sectionentsize	8
	.align		4
        /*0000*/ 	.word	0x00000000
	.align		4
        /*0004*/ 	.word	0xffffffff
	.align		4
        /*0008*/ 	.word	0x00000000
	.align		4
        /*000c*/ 	.word	0xfffffffe
	.align		4
        /*0010*/ 	.word	0x00000000
	.align		4
        /*0014*/ 	.word	0xfffffffd
	.align		4
        /*0018*/ 	.word	0x00000000
	.align		4
        /*001c*/ 	.word	0xfffffffc


//--------------------- .text._Z7averagePi        --------------------------
	.section	.text._Z7averagePi,"ax",@progbits
	.align	128
        .global         _Z7averagePi
        .type           _Z7averagePi,@function
        .size           _Z7averagePi,(.L_x_16 - _Z7averagePi)
        .other          _Z7averagePi,@"STO_CUDA_ENTRY STV_DEFAULT"
_Z7averagePi:
.text._Z7averagePi:
[----:B------:R-:W-:Y:S01]  /*0000*/  LDC R1, c[0x0][0x37c] ;  /* 0x0000df00ff017b82 */ /* 0x000fe20000000800 */
[----:B------:R-:W0:Y:S07]  /*0010*/  S2R R11, SR_TID.X ;  /* 0x00000000000b7919 */ /* 0x000e2e0000002100 */
[----:B------:R-:W1:Y:S01]  /*0020*/  LDC R10, c[0x0][0x360] ;  /* 0x0000d800ff0a7b82 */ /* 0x000e620000000800 */
[----:B------:R-:W2:Y:S01]  /*0030*/  LDCU.64 UR6, c[0x0][0x358] ;  /* 0x00006b00ff0677ac */ /* 0x000ea20008000a00 */
[----:B------:R-:W-:-:S06]  /*0040*/  UMOV UR4, 0x1 ;  /* 0x0000000100047882 */ /* 0x000fcc0000000000 */
[----:B------:R-:W3:Y:S01]  /*0050*/  LDC.64 R6, c[0x0][0x380] ;  /* 0x0000e000ff067b82 */ /* 0x000ee20000000a00 */
[----:B-1----:R-:W-:Y:S02]  /*0060*/  IMAD.MOV.U32 R0, RZ, RZ, R10 ;  /* 0x000000ffff007224 */ /* 0x002fe400078e000a */
[----:B0-2---:R-:W-:-:S07]  /*0070*/  IMAD.SHL.U32 R12, R11, 0x2, RZ ;  /* 0x000000020b0c7824 */ /* 0x005fce00078e00ff */
.L_x_2:
[----:B------:R-:W-:Y:S01]  /*0080*/  ISETP.GE.U32.AND P0, PT, R11, R0, PT ;  /* 0x000000000b00720c */ /* 0x000fe20003f06070 */
[----:B------:R-:W-:Y:S01]  /*0090*/  BSSY.RECONVERGENT B0, `(.L_x_0) ;  /* 0x000000b000007945 */ /* 0x000fe20003800200 */
[----:B------:R-:W-:-:S11]  /*00a0*/  ISETP.GT.U32.AND P1, PT, R0, 0x1, PT ;  /* 0x000000010000780c */ /* 0x000fd60003f24070 */
[----:B0-----:R-:W-:Y:S05]  /*00b0*/  @P0 BRA `(.L_x_1) ;  /* 0x0000000000200947 */ /* 0x001fea0003800000 */
[----:B------:R-:W-:-:S05]  /*00c0*/  IMAD R3, R12, UR4, RZ ;  /* 0x000000040c037c24 */ /* 0x000fca000f8e02ff */
[C---:B------:R-:W-:Y:S01]  /*00d0*/  IADD3 R5, PT, PT, R3.reuse, UR4, RZ ;  /* 0x0000000403057c10 */ /* 0x040fe2000fffe0ff */
[----:B---3--:R-:W-:-:S04]  /*00e0*/  IMAD.WIDE.U32 R2, R3, 0x4, R6 ;  /* 0x0000000403027825 */ /* 0x008fc800078e0006 */
[----:B------:R-:W-:Y:S01]  /*00f0*/  IMAD.WIDE.U32 R4, R5, 0x4, R6 ;  /* 0x0000000405047825 */ /* 0x000fe200078e0006 */
[----:B------:R-:W2:Y:S05]  /*0100*/  LDG.E R8, desc[UR6][R2.64] ;  /* 0x0000000602087981 */ /* 0x000eaa000c1e1900 */
[----:B------:R-:W2:Y:S02]  /*0110*/  LDG.E R5, desc[UR6][R4.64] ;  /* 0x0000000604057981 */ /* 0x000ea4000c1e1900 */
[----:B--2---:R-:W-:-:S05]  /*0120*/  IMAD.IADD R9, R8, 0x1, R5 ;  /* 0x0000000108097824 */ /* 0x004fca00078e0205 */
[----:B------:R0:W-:Y:S02]  /*0130*/  STG.E desc[UR6][R2.64], R9 ;  /* 0x0000000902007986 */ /* 0x0001e4000c101906 */
.L_x_1:
[----:B------:R-:W-:Y:S05]  /*0140*/  BSYNC.RECONVERGENT B0 ;  /* 0x0000000000007941 */ /* 0x000fea0003800200 */
.L_x_0:
[----:B------:R-:W-:Y:S01]  /*0150*/  USHF.L.U32 UR4, UR4, 0x1, URZ ;  /* 0x0000000104047899 */ /* 0x000fe200080006ff */
[----:B------:R-:W-:Y:S01]  /*0160*/  SHF.R.U32.HI R0, RZ, 0x1, R0 ;  /* 0x00000001ff007819 */ /* 0x000fe20000011600 */
[----:B------:R-:W-:Y:S10]  /*0170*/  @P1 BRA `(.L_x_2) ;  /* 0xfffffffc00c01947 */ /* 0x000ff4000383ffff */
[----:B0-----:R-:W3:Y:S02]  /*0180*/  LDC.64 R2, c[0x0][0x380] ;  /* 0x0000e000ff027b82 */ /* 0x001ee40000000a00 */
[----:B---3--:R-:W2:Y:S01]  /*0190*/  LDG.E R7, desc[UR6][R2.64] ;  /* 0x0000000602077981 */ /* 0x008ea2000c1e1900 */
[----:B------:R-:W-:-:S05]  /*01a0*/  IMAD.SHL.U32 R0, R10, 0x2, RZ ;  /* 0x000000020a007824 */ /* 0x000fca00078e00ff */
[-C--:B------:R-:W-:Y:S02]  /*01b0*/  IABS R9, R0.reuse ;  /* 0x0000000000097213 */ /* 0x080fe40000000000 */
[----:B------:R-:W-:Y:S02]  /*01c0*/  IABS R10, R0 ;  /* 0x00000000000a7213 */ /* 0x000fe40000000000 */
[----:B------:R-:W0:Y:S08]  /*01d0*/  I2F.RP R6, R9 ;  /* 0x0000000900067306 */ /* 0x000e300000209400 */
[----:B0-----:R-:W0:Y:S02]  /*01e0*/  MUFU.RCP R6, R6 ;  /* 0x0000000600067308 */ /* 0x001e240000001000 */
[----:B0-----:R-:W-:-:S06]  /*01f0*/  IADD3 R4, PT, PT, R6, 0xffffffe, RZ ;  /* 0x0ffffffe06047810 */ /* 0x001fcc0007ffe0ff */
[----:B------:R0:W1:Y:S02]  /*0200*/  F2I.FTZ.U32.TRUNC.NTZ R5, R4 ;  /* 0x0000000400057305 */ /* 0x000064000021f000 */
[----:B0-----:R-:W-:Y:S02]  /*0210*/  HFMA2 R4, -RZ, RZ, 0, 0 ;  /* 0x00000000ff047431 */ /* 0x001fe400000001ff */
[----:B-1----:R-:W-:-:S04]  /*0220*/  IMAD.MOV R8, RZ, RZ, -R5 ;  /* 0x000000ffff087224 */ /* 0x002fc800078e0a05 */
[----:B------:R-:W-:Y:S02]  /*0230*/  IMAD R11, R8, R9, RZ ;  /* 0x00000009080b7224 */ /* 0x000fe400078e02ff */
[----:B------:R-:W-:Y:S02]  /*0240*/  IMAD.MOV R8, RZ, RZ, -R10 ;  /* 0x000000ffff087224 */ /* 0x000fe400078e0a0a */
[----:B------:R-:W-:Y:S01]  /*0250*/  IMAD.HI.U32 R5, R5, R11, R4 ;  /* 0x0000000b05057227 */ /* 0x000fe200078e0004 */
[----:B--2---:R-:W-:Y:S02]  /*0260*/  IABS R6, R7 ;  /* 0x0000000700067213 */ /* 0x004fe40000000000 */
[----:B------:R-:W-:-:S03]  /*0270*/  LOP3.LUT R7, R7, R0, RZ, 0x3c, !PT ;  /* 0x0000000007077212 */ /* 0x000fc600078e3cff */
[----:B------:R-:W-:Y:S01]  /*0280*/  IMAD.HI.U32 R5, R5, R6, RZ ;  /* 0x0000000605057227 */ /* 0x000fe200078e00ff */
[----:B------:R-:W-:-:S03]  /*0290*/  ISETP.GE.AND P1, PT, R7, RZ, PT ;  /* 0x000000ff0700720c */ /* 0x000fc60003f26270 */
[----:B------:R-:W-:-:S05]  /*02a0*/  IMAD R4, R5, R8, R6 ;  /* 0x0000000805047224 */ /* 0x000fca00078e0206 */
[----:B------:R-:W-:-:S13]  /*02b0*/  ISETP.GT.U32.AND P2, PT, R9, R4, PT ;  /* 0x000000040900720c */ /* 0x000fda0003f44070 */
[----:B------:R-:W-:Y:S01]  /*02c0*/  @!P2 IMAD.IADD R4, R4, 0x1, -R9 ;  /* 0x000000010404a824 */ /* 0x000fe200078e0a09 */
[----:B------:R-:W-:Y:S02]  /*02d0*/  @!P2 IADD3 R5, PT, PT, R5, 0x1, RZ ;  /* 0x000000010505a810 */ /* 0x000fe40007ffe0ff */
[----:B------:R-:W-:Y:S02]  /*02e0*/  ISETP.NE.AND P2, PT, R0, RZ, PT ;  /* 0x000000ff0000720c */ /* 0x000fe40003f45270 */
[----:B------:R-:W-:-:S13]  /*02f0*/  ISETP.GE.U32.AND P0, PT, R4, R9, PT ;  /* 0x000000090400720c */ /* 0x000fda0003f06070 */
[----:B------:R-:W-:-:S05]  /*0300*/  @P0 VIADD R5, R5, 0x1 ;  /* 0x0000000105050836 */ /* 0x000fca0000000000 */
[----:B------:R-:W-:Y:S02]  /*0310*/  @!P1 IADD3 R5, PT, PT, -R5, RZ, RZ ;  /* 0x000000ff05059210 */ /* 0x000fe40007ffe1ff */
[----:B------:R-:W-:-:S05]  /*0320*/  @!P2 LOP3.LUT R5, RZ, R0, RZ, 0x33, !PT ;  /* 0x00000000ff05a212 */ /* 0x000fca00078e33ff */
[----:B------:R-:W-:Y:S01]  /*0330*/  STG.E desc[UR6][R2.64], R5 ;  /* 0x0000000502007986 */ /* 0x000fe2000c101906 */
[----:B------:R-:W-:Y:S05]  /*0340*/  EXIT ;  /* 0x000000000000794d */ /* 0x000fea0003800000 */
.L_x_3:
[----:B------:R-:W-:-:S00]  /*0350*/  BRA `(.L_x_3) ;  /* 0xfffffffc00fc7947 */ /* 0x000fc0000383ffff */
[----:B------:R-:W-:-:S00]  /*0360*/  NOP ;  /* 0x0000000000007918 */ /* 0x000fc00000000000 */
        /* <DEDUP_REMOVED lines=9> */
.L_x_16:


//--------------------- .text._Z3sumPi            --------------------------
	.section	.text._Z3sumPi,"ax",@progbits
	.align	128
        .global         _Z3sumPi
        .type           _Z3sumPi,@function
        .size           _Z3sumPi,(.L_x_17 - _Z3sumPi)
        .other          _Z3sumPi,@"STO_CUDA_ENTRY STV_DEFAULT"
_Z3sumPi:
.text._Z3sumPi:
[----:B------:R-:W-:Y:S01]  /*0000*/  LDC R1, c[0x0][0x37c] ;  /* 0x0000df00ff017b82 */ /* 0x000fe20000000800 */
[----:B------:R-:W0:Y:S07]  /*0010*/  S2R R10, SR_TID.X ;  /* 0x00000000000a7919 */ /* 0x000e2e0000002100 */
[----:B------:R-:W1:Y:S01]  /*0020*/  LDC.64 R6, c[0x0][0x380] ;  /* 0x0000e000ff067b82 */ /* 0x000e620000000a00 */
[----:B------:R-:W2:Y:S01]  /*0030*/  LDCU.64 UR8, c[0x0][0x358] ;  /* 0x00006b00ff0877ac */ /* 0x000ea20008000a00 */
[----:B------:R-:W3:Y:S01]  /*0040*/  LDCU UR4, c[0x0][0x360] ;  /* 0x00006c00ff0477ac */ /* 0x000ee20008000800 */
[----:B------:R-:W-:Y:S01]  /*0050*/  UMOV UR6, 0x1 ;  /* 0x0000000100067882 */ /* 0x000fe20000000000 */
[----:B0-23--:R-:W-:-:S07]  /*0060*/  SHF.L.U32 R8, R10, 0x1, RZ ;  /* 0x000000010a087819 */ /* 0x00dfce00000006ff */
.L_x_6:
[----:B------:R-:W-:Y:S01]  /*0070*/  ISETP.GE.U32.AND P0, PT, R10, UR4, PT ;  /* 0x000000040a007c0c */ /* 0x000fe2000bf06070 */
[----:B------:R-:W-:-:S12]  /*0080*/  BSSY.RECONVERGENT B0, `(.L_x_4) ;  /* 0x000000a000007945 */ /* 0x000fd80003800200 */
[----:B0-----:R-:W-:Y:S05]  /*0090*/  @P0 BRA `(.L_x_5) ;  /* 0x0000000000200947 */ /* 0x001fea0003800000 */
[----:B------:R-:W-:-:S05]  /*00a0*/  IMAD R3, R8, UR6, RZ ;  /* 0x0000000608037c24 */ /* 0x000fca000f8e02ff */
[C---:B------:R-:W-:Y:S01]  /*00b0*/  IADD3 R5, PT, PT, R3.reuse, UR6, RZ ;  /* 0x0000000603057c10 */ /* 0x040fe2000fffe0ff */
[----:B-1----:R-:W-:-:S04]  /*00c0*/  IMAD.WIDE.U32 R2, R3, 0x4, R6 ;  /* 0x0000000403027825 */ /* 0x002fc800078e0006 */
[----:B------:R-:W-:Y:S01]  /*00d0*/  IMAD.WIDE.U32 R4, R5, 0x4, R6 ;  /* 0x0000000405047825 */ /* 0x000fe200078e0006 */
[----:B------:R-:W2:Y:S05]  /*00e0*/  LDG.E R0, desc[UR8][R2.64] ;  /* 0x0000000802007981 */ /* 0x000eaa000c1e1900 */
[----:B------:R-:W2:Y:S02]  /*00f0*/  LDG.E R5, desc[UR8][R4.64] ;  /* 0x0000000804057981 */ /* 0x000ea4000c1e1900 */
[----:B--2---:R-:W-:-:S05]  /*0100*/  IADD3 R9, PT, PT, R0, R5, RZ ;  /* 0x0000000500097210 */ /* 0x004fca0007ffe0ff */
[----:B------:R0:W-:Y:S02]  /*0110*/  STG.E desc[UR8][R2.64], R9 ;  /* 0x0000000902007986 */ /* 0x0001e4000c101908 */
.L_x_5:
[----:B------:R-:W-:Y:S05]  /*0120*/  BSYNC.RECONVERGENT B0 ;  /* 0x0000000000007941 */ /* 0x000fea0003800200 */
.L_x_4:
[----:B------:R-:W-:Y:S02]  /*0130*/  UISETP.GT.U32.AND UP0, UPT, UR4, 0x1, UPT ;  /* 0x000000010400788c */ /* 0x000fe4000bf04070 */
[----:B------:R-:W-:Y:S02]  /*0140*/  USHF.R.U32.HI UR5, URZ, 0x1, UR4 ;  /* 0x00000001ff057899 */ /* 0x000fe40008011604 */
[----:B------:R-:W-:-:S05]  /*0150*/  USHF.L.U32 UR6, UR6, 0x1, URZ ;  /* 0x0000000106067899 */ /* 0x000fca00080006ff */
[----:B------:R-:W-:Y:S01]  /*0160*/  UMOV UR4, UR5 ;  /* 0x0000000500047c82 */ /* 0x000fe20008000000 */
[----:B------:R-:W-:Y:S06]  /*0170*/  BRA.U UP0, `(.L_x_6) ;  /* 0xfffffffd00bc7547 */ /* 0x000fec000b83ffff */
[----:B------:R-:W-:Y:S05]  /*0180*/  EXIT ;  /* 0x000000000000794d */ /* 0x000fea0003800000 */
.L_x_7:
        /* <DEDUP_REMOVED lines=15> */
.L_x_17:


//--------------------- .text._Z3maxPi            --------------------------
	.section	.text._Z3maxPi,"ax",@progbits
	.align	128
        .global         _Z3maxPi
        .type           _Z3maxPi,@function
        .size           _Z3maxPi,(.L_x_18 - _Z3maxPi)
        .other          _Z3maxPi,@"STO_CUDA_ENTRY STV_DEFAULT"
_Z3maxPi:
.text._Z3maxPi:
[----:B------:R-:W-:Y:S01]  /*0000*/  LDC R1, c[0x0][0x37c] ;  /* 0x0000df00ff017b82 */ /* 0x000fe20000000800 */
[----:B------:R-:W0:Y:S07]  /*0010*/  S2R R9, SR_TID.X ;  /* 0x0000000000097919 */ /* 0x000e2e0000002100 */
[----:B------:R-:W1:Y:S01]  /*0020*/  LDC.64 R4, c[0x0][0x380] ;  /* 0x0000e000ff047b82 */ /* 0x000e620000000a00 */
[----:B------:R-:W2:Y:S01]  /*0030*/  LDCU.64 UR8, c[0x0][0x358] ;  /* 0x00006b00ff0877ac */ /* 0x000ea20008000a00 */
[----:B------:R-:W3:Y:S01]  /*0040*/  LDCU UR4, c[0x0][0x360] ;  /* 0x00006c00ff0477ac */ /* 0x000ee20008000800 */
[----:B------:R-:W-:Y:S01]  /*0050*/  UMOV UR6, 0x1 ;  /* 0x0000000100067882 */ /* 0x000fe20000000000 */
[----:B0-23--:R-:W-:-:S07]  /*0060*/  SHF.L.U32 R8, R9, 0x1, RZ ;  /* 0x0000000109087819 */ /* 0x00dfce00000006ff */
.L_x_10:
        /* <DEDUP_REMOVED lines=9> */
[----:B--2---:R-:W-:-:S13]  /*0100*/  ISETP.GT.AND P0, PT, R3, R0, PT ;  /* 0x000000000300720c */ /* 0x004fda0003f04270 */
[----:B------:R0:W-:Y:S02]  /*0110*/  @P0 STG.E desc[UR8][R6.64], R3 ;  /* 0x0000000306000986 */ /* 0x0001e4000c101908 */
.L_x_9:
[----:B------:R-:W-:Y:S05]  /*0120*/  BSYNC.RECONVERGENT B0 ;  /* 0x0000000000007941 */ /* 0x000fea0003800200 */
.L_x_8:
[----:B------:R-:W-:Y:S02]  /*0130*/  UISETP.GT.U32.AND UP0, UPT, UR4, 0x1, UPT ;  /* 0x000000010400788c */ /* 0x000fe4000bf04070 */
[----:B------:R-:W-:Y:S02]  /*0140*/  USHF.R.U32.HI UR5, URZ, 0x1, UR4 ;  /* 0x00000001ff057899 */ /* 0x000fe40008011604 */
[----:B------:R-:W-:-:S05]  /*0150*/  USHF.L.U32 UR6, UR6, 0x1, URZ ;  /* 0x0000000106067899 */ /* 0x000fca00080006ff */
[----:B------:R-:W-:Y:S01]  /*0160*/  UMOV UR4, UR5 ;  /* 0x0000000500047c82 */ /* 0x000fe20008000000 */
[----:B------:R-:W-:Y:S06]  /*0170*/  BRA.U UP0, `(.L_x_10) ;  /* 0xfffffffd00bc7547 */ /* 0x000fec000b83ffff */
[----:B------:R-:W-:Y:S05]  /*0180*/  EXIT ;  /* 0x000000000000794d */ /* 0x000fea0003800000 */
.L_x_11:
        /* <DEDUP_REMOVED lines=15> */
.L_x_18:


//--------------------- .text._Z7minimumPi        --------------------------
	.section	.text._Z7minimumPi,"ax",@progbits
	.align	128
        .global         _Z7minimumPi
        .type           _Z7minimumPi,@function
        .size           _Z7minimumPi,(.L_x_19 - _Z7minimumPi)
        .other          _Z7minimumPi,@"STO_CUDA_ENTRY STV_DEFAULT"
_Z7minimumPi:
.text._Z7minimumPi:
[----:B------:R-:W-:Y:S01]  /*0000*/  LDC R1, c[0x0][0x37c] ;  /* 0x0000df00ff017b82 */ /* 0x000fe20000000800 */
[----:B------:R-:W0:Y:S07]  /*0010*/  S2R R9, SR_TID.X ;  /* 0x0000000000097919 */ /* 0x000e2e0000002100 */
[----:B------:R-:W1:Y:S01]  /*0020*/  LDC.64 R4, c[0x0][0x380] ;  /* 0x0000e000ff047b82 */ /* 0x000e620000000a00 */
[----:B------:R-:W2:Y:S01]  /*0030*/  LDCU.64 UR8, c[0x0][0x358] ;  /* 0x00006b00ff0877ac */ /* 0x000ea20008000a00 */
[----:B------:R-:W3:Y:S01]  /*0040*/  LDCU UR4, c[0x0][0x360] ;  /* 0x00006c00ff0477ac */ /* 0x000ee20008000800 */
[----:B------:R-:W-:Y:S01]  /*0050*/  UMOV UR6, 0x1 ;  /* 0x0000000100067882 */ /* 0x000fe20000000000 */
[----:B0-23--:R-:W-:-:S07]  /*0060*/  SHF.L.U32 R8, R9, 0x1, RZ ;  /* 0x0000000109087819 */ /* 0x00dfce00000006ff */
.L_x_14:
        /* <DEDUP_REMOVED lines=9> */
[----:B--2---:R-:W-:-:S13]  /*0100*/  ISETP.GE.AND P0, PT, R3, R0, PT ;  /* 0x000000000300720c */ /* 0x004fda0003f06270 */
[----:B------:R0:W-:Y:S02]  /*0110*/  @!P0 STG.E desc[UR8][R6.64], R3 ;  /* 0x0000000306008986 */ /* 0x0001e4000c101908 */
.L_x_13:
[----:B------:R-:W-:Y:S05]  /*0120*/  BSYNC.RECONVERGENT B0 ;  /* 0x0000000000007941 */ /* 0x000fea0003800200 */
.L_x_12:
[----:B------:R-:W-:Y:S02]  /*0130*/  UISETP.GT.U32.AND UP0, UPT, UR4, 0x1, UPT ;  /* 0x000000010400788c */ /* 0x000fe4000bf04070 */
[----:B------:R-:W-:Y:S02]  /*0140*/  USHF.R.U32.HI UR5, URZ, 0x1, UR4 ;  /* 0x00000001ff057899 */ /* 0x000fe40008011604 */
[----:B------:R-:W-:-:S05]  /*0150*/  USHF.L.U32 UR6, UR6, 0x1, URZ ;  /* 0x0000000106067899 */ /* 0x000fca00080006ff */
[----:B------:R-:W-:Y:S01]  /*0160*/  UMOV UR4, UR5 ;  /* 0x0000000500047c82 */ /* 0x000fe20008000000 */
[----:B------:R-:W-:Y:S06]  /*0170*/  BRA.U UP0, `(.L_x_14) ;  /* 0xfffffffd00bc7547 */ /* 0x000fec000b83ffff */
[----:B------:R-:W-:Y:S05]  /*0180*/  EXIT ;  /* 0x000000000000794d */ /* 0x000fea0003800000 */
.L_x_15:
        /* <DEDUP_REMOVED lines=15> */
.L_x_19:


//--------------------- .nv.shared.reserved.0     --------------------------
	.section	.nv.shared.reserved.0,"aw",@nobits
	.weak		__nv_reservedSMEM_offset_0_alias
	.size		__nv_reservedSMEM_offset_0_alias, 0, 64
	.other		__nv_reservedSMEM_offset_0_alias,@"STO_CUDA_RESERVED_SHARED STV_DEFAULT"
__nv_reservedSMEM_offset_0_alias:
	.zero		0
	.zero		64


//--------------------- .nv.constant0._Z7averagePi --------------------------
	.section	.nv.constant0._Z7averagePi,"a",@progbits
	.sectionflags	@""
	.align	4
.nv.constant0._Z7averagePi:
	.zero		904


//--------------------- .nv.constant0._Z3sumPi    --------------------------
	.section	.nv.constant0._Z3sumPi,"a",@progbits
	.sectionflags	@""
	.align	4
.nv.constant0._Z3sumPi:
	.zero		904


//--------------------- .nv.constant0._Z3maxPi    --------------------------
	.section	.nv.constant0._Z3maxPi,"a",@progbits
	.sectionflags	@""
	.align	4
.nv.constant0._Z3maxPi:
	.zero		904


//--------------------- .nv.constant0._Z7minimumPi --------------------------
	.section	.nv.constant0._Z7minimumPi,"a",@progbits
	.sectionflags	@""
	.align	4
.nv.constant0._Z7minimumPi:
	.zero		904


//--------------------- SYMBOLS --------------------------

	.type		.nv.reservedSmem.offset0,@object
	.size		.nv.reservedSmem.offset0,0x4
